//
// Generated by NVIDIA NVVM Compiler
//
// Compiler Build ID: CL-36424714
// Cuda compilation tools, release 13.0, V13.0.88
// Based on NVVM 20.0.0
//

.version 9.0
.target sm_100
.address_size 64

	// .globl	_Z17vecMultipleKernelPfS_S_i

.visible .entry _Z17vecMultipleKernelPfS_S_i(
	.param .u64 .ptr .align 1 _Z17vecMultipleKernelPfS_S_i_param_0,
	.param .u64 .ptr .align 1 _Z17vecMultipleKernelPfS_S_i_param_1,
	.param .u64 .ptr .align 1 _Z17vecMultipleKernelPfS_S_i_param_2,
	.param .u32 _Z17vecMultipleKernelPfS_S_i_param_3
)
{
	.reg .pred 	%p<2>;
	.reg .b32 	%r<6>;
	.reg .b32 	%f<4>;
	.reg .b64 	%rd<11>;

	ld.param.u64 	%rd1, [_Z17vecMultipleKernelPfS_S_i_param_0];
	ld.param.u64 	%rd2, [_Z17vecMultipleKernelPfS_S_i_param_1];
	ld.param.u64 	%rd3, [_Z17vecMultipleKernelPfS_S_i_param_2];
	ld.param.u32 	%r2, [_Z17vecMultipleKernelPfS_S_i_param_3];
	mov.u32 	%r3, %tid.x;
	mov.u32 	%r4, %ntid.x;
	mov.u32 	%r5, %ctaid.x;
	mad.lo.s32 	%r1, %r4, %r5, %r3;
	setp.ge.s32 	%p1, %r1, %r2;
	@%p1 bra 	$L__BB0_2;
	cvta.to.global.u64 	%rd4, %rd1;
	cvta.to.global.u64 	%rd5, %rd2;
	cvta.to.global.u64 	%rd6, %rd3;
	mul.wide.s32 	%rd7, %r1, 4;
	add.s64 	%rd8, %rd4, %rd7;
	ld.global.f32 	%f1, [%rd8];
	add.s64 	%rd9, %rd5, %rd7;
	ld.global.f32 	%f2, [%rd9];
	add.f32 	%f3, %f1, %f2;
	add.s64 	%rd10, %rd6, %rd7;
	st.global.f32 	[%rd10], %f3;
$L__BB0_2:
	ret;

}


// ===== COMPILED SASS (sm_100) =====

	.target	sm_100

	.elftype	@"ET_EXEC"


//--------------------- .note.nv.tkinfo           --------------------------
	.section	.note.nv.tkinfo,"",@"SHT_NOTE"
	.sectionflags	@"SHF_NOTE_NV_TKINFO"
	.tkinfo
        /*0018*/ 	.word	0x00000002
        /*0030*/ 	.string	""
        /*0030*/ 	.string	"ptxas"
        /*0030*/ 	.string	"Cuda compilation tools, release 13.0, V13.0.88"
        /*0030*/ 	.string	"Build cuda_13.0.r13.0/compiler.36424714_0"
        /*0030*/ 	.string	"-arch sm_100 -m 64 "



//--------------------- .note.nv.cuinfo           --------------------------
	.section	.note.nv.cuinfo,"",@"SHT_NOTE"
	.sectionflags	@"SHF_NOTE_NV_CUINFO"
        /*0018*/ 	.short	0x0002
        /*001a*/ 	.short	0x0064
        /*001c*/ 	.short	0x0082
	.zero		2


//--------------------- .nv.info                  --------------------------
	.section	.nv.info,"",@"SHT_CUDA_INFO"
	.align	4


	//----- nvinfo : EIATTR_REGCOUNT
	.align		4
        /*0000*/ 	.byte	0x04, 0x2f
        /*0002*/ 	.short	(.L_1 - .L_0)
	.align		4
.L_0:
        /*0004*/ 	.word	index@(_Z17vecMultipleKernelPfS_S_i)
        /*0008*/ 	.word	0x0000000c


	//----- nvinfo : EIATTR_FRAME_SIZE
	.align		4
.L_1:
        /*000c*/ 	.byte	0x04, 0x11
        /*000e*/ 	.short	(.L_3 - .L_2)
	.align		4
.L_2:
        /*0010*/ 	.word	index@(_Z17vecMultipleKernelPfS_S_i)
        /*0014*/ 	.word	0x00000000


	//----- nvinfo : EIATTR_MIN_STACK_SIZE
	.align		4
.L_3:
        /*0018*/ 	.byte	0x04, 0x12
        /*001a*/ 	.short	(.L_5 - .L_4)
	.align		4
.L_4:
        /*001c*/ 	.word	index@(_Z17vecMultipleKernelPfS_S_i)
        /*0020*/ 	.word	0x00000000
.L_5:


//--------------------- .nv.compat                --------------------------
	.section	.nv.compat,"",@"SHT_CUDA_COMPAT_INFO"
	.align	4
        /*0000*/ 	.byte	0x02, 0x09, 0x00, 0x00, 0x02, 0x02, 0x01, 0x00, 0x02, 0x05, 0x05, 0x00, 0x03, 0x07, 0x01, 0x01
        /*0010*/ 	.byte	0x02, 0x03, 0x00, 0x00, 0x02, 0x06, 0x01, 0x00, 0x04, 0x0b, 0x08, 0x00, 0x09, 0x00, 0x00, 0x00
        /*0020*/ 	.byte	0x00, 0x00, 0x00, 0x00


//--------------------- .nv.info._Z17vecMultipleKernelPfS_S_i --------------------------
	.section	.nv.info._Z17vecMultipleKernelPfS_S_i,"",@"SHT_CUDA_INFO"
	.sectionflags	@""
	.align	4


	//----- nvinfo : EIATTR_CUDA_API_VERSION
	.align		4
        /*0000*/ 	.byte	0x04, 0x37
        /*0002*/ 	.short	(.L_7 - .L_6)
.L_6:
        /*0004*/ 	.word	0x00000082


	//----- nvinfo : EIATTR_KPARAM_INFO
	.align		4
.L_7:
        /*0008*/ 	.byte	0x04, 0x17
        /*000a*/ 	.short	(.L_9 - .L_8)
.L_8:
        /*000c*/ 	.word	0x00000000
        /*0010*/ 	.short	0x0003
        /*0012*/ 	.short	0x0018
        /*0014*/ 	.byte	0x00, 0xf0, 0x11, 0x00


	//----- nvinfo : EIATTR_KPARAM_INFO
	.align		4
.L_9:
        /*0018*/ 	.byte	0x04, 0x17
        /*001a*/ 	.short	(.L_11 - .L_10)
.L_10:
        /*001c*/ 	.word	0x00000000
        /*0020*/ 	.short	0x0002
        /*0022*/ 	.short	0x0010
        /*0024*/ 	.byte	0x00, 0xf5, 0x21, 0x00


	//----- nvinfo : EIATTR_KPARAM_INFO
	.align		4
.L_11:
        /*0028*/ 	.byte	0x04, 0x17
        /*002a*/ 	.short	(.L_13 - .L_12)
.L_12:
        /*002c*/ 	.word	0x00000000
        /*0030*/ 	.short	0x0001
        /*0032*/ 	.short	0x0008
        /*0034*/ 	.byte	0x00, 0xf5, 0x21, 0x00


	//----- nvinfo : EIATTR_KPARAM_INFO
	.align		4
.L_13:
        /*0038*/ 	.byte	0x04, 0x17
        /*003a*/ 	.short	(.L_15 - .L_14)
.L_14:
        /*003c*/ 	.word	0x00000000
        /*0040*/ 	.short	0x0000
        /*0042*/ 	.short	0x0000
        /*0044*/ 	.byte	0x00, 0xf5, 0x21, 0x00


	//----- nvinfo : EIATTR_SPARSE_MMA_MASK
	.align		4
.L_15:
        /*0048*/ 	.byte	0x03, 0x50
        /*004a*/ 	.short	0x0000


	//----- nvinfo : EIATTR_MAXREG_COUNT
	.align		4
        /*004c*/ 	.byte	0x03, 0x1b
        /*004e*/ 	.short	0x00ff


	//----- nvinfo : EIATTR_MERCURY_ISA_VERSION
	.align		4
        /*0050*/ 	.byte	0x03, 0x5f
        /*0052*/ 	.short	0x0101


	//----- nvinfo : EIATTR_VRC_CTA_INIT_COUNT
	.align		4
        /*0054*/ 	.byte	0x02, 0x4a
	.zero		1
	.zero		1


	//----- nvinfo : EIATTR_EXIT_INSTR_OFFSETS
	.align		4
        /*0058*/ 	.byte	0x04, 0x1c
        /*005a*/ 	.short	(.L_17 - .L_16)


	//   ....[0]....
.L_16:
        /*005c*/ 	.word	0x00000070


	//   ....[1]....
        /*0060*/ 	.word	0x00000130


	//----- nvinfo : EIATTR_CBANK_PARAM_SIZE
	.align		4
.L_17:
        /*0064*/ 	.byte	0x03, 0x19
        /*0066*/ 	.short	0x001c


	//----- nvinfo : EIATTR_PARAM_CBANK
	.align		4
        /*0068*/ 	.byte	0x04, 0x0a
        /*006a*/ 	.short	(.L_19 - .L_18)
	.align		4
.L_18:
        /*006c*/ 	.word	index@(.nv.constant0._Z17vecMultipleKernelPfS_S_i)
        /*0070*/ 	.short	0x0380
        /*0072*/ 	.short	0x001c


	//----- nvinfo : EIATTR_SW_WAR
	.align		4
.L_19:
        /*0074*/ 	.byte	0x04, 0x36
        /*0076*/ 	.short	(.L_21 - .L_20)
.L_20:
        /*0078*/ 	.word	0x00000008
.L_21:


//--------------------- .nv.callgraph             --------------------------
	.section	.nv.callgraph,"",@"SHT_CUDA_CALLGRAPH"
	.align	4
	.sectionentsize	8
	.align		4
        /*0000*/ 	.word	0x00000000
	.align		4
        /*0004*/ 	.word	0xffffffff
	.align		4
        /*0008*/ 	.word	0x00000000
	.align		4
        /*000c*/ 	.word	0xfffffffe
	.align		4
        /*0010*/ 	.word	0x00000000
	.align		4
        /*0014*/ 	.word	0xfffffffd
	.align		4
        /*0018*/ 	.word	0x00000000
	.align		4
        /*001c*/ 	.word	0xfffffffc


//--------------------- .text._Z17vecMultipleKernelPfS_S_i --------------------------
	.section	.text._Z17vecMultipleKernelPfS_S_i,"ax",@progbits
	.align	128
        .global         _Z17vecMultipleKernelPfS_S_i
        .type           _Z17vecMultipleKernelPfS_S_i,@function
        .size           _Z17vecMultipleKernelPfS_S_i,(.L_x_1 - _Z17vecMultipleKernelPfS_S_i)
        .other          _Z17vecMultipleKernelPfS_S_i,@"STO_CUDA_ENTRY STV_DEFAULT"
_Z17vecMultipleKernelPfS_S_i:
.text._Z17vecMultipleKernelPfS_S_i:
[----:B------:R-:W-:Y:S01]  /*0000*/  LDC R1, c[0x0][0x37c] ;  /* 0x0000df00ff017b82 */ /* 0x000fe20000000800 */
[----:B------:R-:W0:Y:S01]  /*0010*/  S2R R9, SR_TID.X ;  /* 0x0000000000097919 */ /* 0x000e220000002100 */
[----:B------:R-:W0:Y:S01]  /*0020*/  LDCU UR4, c[0x0][0x360] ;  /* 0x00006c00ff0477ac */ /* 0x000e220008000800 */
[----:B------:R-:W0:Y:S01]  /*0030*/  S2R R0, SR_CTAID.X ;  /* 0x0000000000007919 */ /* 0x000e220000002500 */
[----:B------:R-:W1:Y:S01]  /*0040*/  LDCU UR5, c[0x0][0x398] ;  /* 0x00007300ff0577ac */ /* 0x000e620008000800 */
[----:B0-----:R-:W-:-:S05]  /*0050*/  IMAD R9, R0, UR4, R9 ;  /* 0x0000000400097c24 */ /* 0x001fca000f8e0209 */
[----:B-1----:R-:W-:-:S13]  /*0060*/  ISETP.GE.AND P0, PT, R9, UR5, PT ;  /* 0x0000000509007c0c */ /* 0x002fda000bf06270 */
[----:B------:R-:W-:Y:S05]  /*0070*/  @P0 EXIT ;  /* 0x000000000000094d */ /* 0x000fea0003800000 */
[----:B------:R-:W0:Y:S01]  /*0080*/  LDC.64 R2, c[0x0][0x380] ;  /* 0x0000e000ff027b82 */ /* 0x000e220000000a00 */
[----:B------:R-:W1:Y:S07]  /*0090*/  LDCU.64 UR4, c[0x0][0x358] ;  /* 0x00006b00ff0477ac */ /* 0x000e6e0008000a00 */
[----:B------:R-:W2:Y:S08]  /*00a0*/  LDC.64 R4, c[0x0][0x388] ;  /* 0x0000e200ff047b82 */ /* 0x000eb00000000a00 */
[----:B------:R-:W3:Y:S01]  /*00b0*/  LDC.64 R6, c[0x0][0x390] ;  /* 0x0000e400ff067b82 */ /* 0x000ee20000000a00 */
[----:B0-----:R-:W-:-:S06]  /*00c0*/  IMAD.WIDE R2, R9, 0x4, R2 ;  /* 0x0000000409027825 */ /* 0x001fcc00078e0202 */
[----:B-1----:R-:W4:Y:S01]  /*00d0*/  LDG.E R2, desc[UR4][R2.64] ;  /* 0x0000000402027981 */ /* 0x002f22000c1e1900 */
[----:B--2---:R-:W-:-:S06]  /*00e0*/  IMAD.WIDE R4, R9, 0x4, R4 ;  /* 0x0000000409047825 */ /* 0x004fcc00078e0204 */
[----:B------:R-:W4:Y:S01]  /*00f0*/  LDG.E R5, desc[UR4][R4.64] ;  /* 0x0000000404057981 */ /* 0x000f22000c1e1900 */
[----:B---3--:R-:W-:-:S04]  /*0100*/  IMAD.WIDE R6, R9, 0x4, R6 ;  /* 0x0000000409067825 */ /* 0x008fc800078e0206 */
[----:B----4-:R-:W-:-:S05]  /*0110*/  FADD R9, R2, R5 ;  /* 0x0000000502097221 */ /* 0x010fca0000000000 */
[----:B------:R-:W-:Y:S01]  /*0120*/  STG.E desc[UR4][R6.64], R9 ;  /* 0x0000000906007986 */ /* 0x000fe2000c101904 */
[----:B------:R-:W-:Y:S05]  /*0130*/  EXIT ;  /* 0x000000000000794d */ /* 0x000fea0003800000 */
.L_x_0:
[----:B------:R-:W-:-:S00]  /*0140*/  BRA `(.L_x_0) ;  /* 0xfffffffc00fc7947 */ /* 0x000fc0000383ffff */
[----:B------:R-:W-:-:S00]  /*0150*/  NOP ;  /* 0x0000000000007918 */ /* 0x000fc00000000000 */
        /* <DEDUP_REMOVED lines=10> */
.L_x_1:


//--------------------- .nv.shared.reserved.0     --------------------------
	.section	.nv.shared.reserved.0,"aw",@nobits
	.weak		__nv_reservedSMEM_offset_0_alias
	.size		__nv_reservedSMEM_offset_0_alias, 0, 64
	.other		__nv_reservedSMEM_offset_0_alias,@"STO_CUDA_RESERVED_SHARED STV_DEFAULT"
__nv_reservedSMEM_offset_0_alias:
	.zero		0
	.zero		64


//--------------------- .nv.constant0._Z17vecMultipleKernelPfS_S_i --------------------------
	.section	.nv.constant0._Z17vecMultipleKernelPfS_S_i,"a",@progbits
	.sectionflags	@""
	.align	4
.nv.constant0._Z17vecMultipleKernelPfS_S_i:
	.zero		924


//--------------------- SYMBOLS --------------------------

	.type		.nv.reservedSmem.offset0,@object
	.size		.nv.reservedSmem.offset0,0x4
